	.headerflags	@"EF_CUDA_TEXMODE_UNIFIED EF_CUDA_64BIT_ADDRESS EF_CUDA_ACCELERATORS EF_CUDA_SM90 EF_CUDA_VIRTUAL_SM(EF_CUDA_SM90)"
	.elftype	@"ET_EXEC"


//--------------------- .nv.info                  --------------------------
	.section	.nv.info,"",@"SHT_CUDA_INFO"
	.align	4


	//----- nvinfo : EIATTR_REGCOUNT
	.align		4
        /*0000*/ 	.byte	0x04, 0x2f
        /*0002*/ 	.short	(.L_1 - .L_0)
	.align		4
.L_0:
        /*0004*/ 	.word	index@(triton_poi_fused__to_copy_add_arange_clamp_mul_sub_32)
        /*0008*/ 	.word	0x0000000a


	//----- nvinfo : EIATTR_MIN_STACK_SIZE
	.align		4
.L_1:
        /*000c*/ 	.byte	0x04, 0x12
        /*000e*/ 	.short	(.L_3 - .L_2)
	.align		4
.L_2:
        /*0010*/ 	.word	index@(triton_poi_fused__to_copy_add_arange_clamp_mul_sub_32)
        /*0014*/ 	.word	0x00000000


	//----- nvinfo : EIATTR_FRAME_SIZE
	.align		4
.L_3:
        /*0018*/ 	.byte	0x04, 0x11
        /*001a*/ 	.short	(.L_5 - .L_4)
	.align		4
.L_4:
        /*001c*/ 	.word	index@(triton_poi_fused__to_copy_add_arange_clamp_mul_sub_32)
        /*0020*/ 	.word	0x00000000


	//----- nvinfo : EIATTR_MIN_STACK_SIZE
	.align		4
.L_5:
        /*0024*/ 	.byte	0x04, 0x12
        /*0026*/ 	.short	(.L_7 - .L_6)
	.align		4
.L_6:
        /*0028*/ 	.word	index@(triton_poi_fused__to_copy_add_arange_clamp_mul_sub_32)
        /*002c*/ 	.word	0x00000000
.L_7:


//--------------------- .nv.info.triton_poi_fused__to_copy_add_arange_clamp_mul_sub_32 --------------------------
	.section	.nv.info.triton_poi_fused__to_copy_add_arange_clamp_mul_sub_32,"",@"SHT_CUDA_INFO"
	.sectionflags	@""
	.align	4


	//----- nvinfo : EIATTR_CUDA_API_VERSION
	.align		4
        /*0000*/ 	.byte	0x04, 0x37
        /*0002*/ 	.short	(.L_9 - .L_8)
.L_8:
        /*0004*/ 	.word	0x0000007c


	//----- nvinfo : EIATTR_KPARAM_INFO
	.align		4
.L_9:
        /*0008*/ 	.byte	0x04, 0x17
        /*000a*/ 	.short	(.L_11 - .L_10)
.L_10:
        /*000c*/ 	.word	0x00000000
        /*0010*/ 	.short	0x0001
        /*0012*/ 	.short	0x0008
        /*0014*/ 	.byte	0x00, 0xf0, 0x11, 0x00


	//----- nvinfo : EIATTR_KPARAM_INFO
	.align		4
.L_11:
        /*0018*/ 	.byte	0x04, 0x17
        /*001a*/ 	.short	(.L_13 - .L_12)
.L_12:
        /*001c*/ 	.word	0x00000000
        /*0020*/ 	.short	0x0000
        /*0022*/ 	.short	0x0000
        /*0024*/ 	.byte	0x00, 0xf4, 0x21, 0x00


	//----- nvinfo : EIATTR_SPARSE_MMA_MASK
	.align		4
.L_13:
        /*0028*/ 	.byte	0x03, 0x50
        /*002a*/ 	.short	0x0000


	//----- nvinfo : EIATTR_MAXREG_COUNT
	.align		4
        /*002c*/ 	.byte	0x03, 0x1b
        /*002e*/ 	.short	0x00ff


	//----- nvinfo : EIATTR_EXIT_INSTR_OFFSETS
	.align		4
        /*0030*/ 	.byte	0x04, 0x1c
        /*0032*/ 	.short	(.L_15 - .L_14)


	//   ....[0]....
.L_14:
        /*0034*/ 	.word	0x00000110


	//   ....[1]....
        /*0038*/ 	.word	0x00000140


	//----- nvinfo : EIATTR_REQNTID
	.align		4
.L_15:
        /*003c*/ 	.byte	0x04, 0x10
        /*003e*/ 	.short	(.L_17 - .L_16)
.L_16:
        /*0040*/ 	.word	0x00000020
        /*0044*/ 	.word	0x00000001
        /*0048*/ 	.word	0x00000001


	//----- nvinfo : EIATTR_CBANK_PARAM_SIZE
	.align		4
.L_17:
        /*004c*/ 	.byte	0x03, 0x19
        /*004e*/ 	.short	0x000c


	//----- nvinfo : EIATTR_PARAM_CBANK
	.align		4
        /*0050*/ 	.byte	0x04, 0x0a
        /*0052*/ 	.short	(.L_19 - .L_18)
	.align		4
.L_18:
        /*0054*/ 	.word	index@(.nv.constant0.triton_poi_fused__to_copy_add_arange_clamp_mul_sub_32)
        /*0058*/ 	.short	0x0210
        /*005a*/ 	.short	0x000c


	//----- nvinfo : EIATTR_SW_WAR
	.align		4
.L_19:
        /*005c*/ 	.byte	0x04, 0x36
        /*005e*/ 	.short	(.L_21 - .L_20)
.L_20:
        /*0060*/ 	.word	0x00000008
.L_21:


//--------------------- .nv.callgraph             --------------------------
	.section	.nv.callgraph,"",@"SHT_CUDA_CALLGRAPH"
	.align	4
	.sectionentsize	8
	.align		4
        /*0000*/ 	.word	0x00000000
	.align		4
        /*0004*/ 	.word	0xffffffff
	.align		4
        /*0008*/ 	.word	0x00000000
	.align		4
        /*000c*/ 	.word	0xfffffffe
	.align		4
        /*0010*/ 	.word	0x00000000
	.align		4
        /*0014*/ 	.word	0xfffffffd
	.align		4
        /*0018*/ 	.word	0x00000000
	.align		4
        /*001c*/ 	.word	0xfffffffc


//--------------------- .text.triton_poi_fused__to_copy_add_arange_clamp_mul_sub_32 --------------------------
	.section	.text.triton_poi_fused__to_copy_add_arange_clamp_mul_sub_32,"ax",@progbits
	.align	128
        .global         triton_poi_fused__to_copy_add_arange_clamp_mul_sub_32
        .type           triton_poi_fused__to_copy_add_arange_clamp_mul_sub_32,@function
        .size           triton_poi_fused__to_copy_add_arange_clamp_mul_sub_32,(.L_x_1 - triton_poi_fused__to_copy_add_arange_clamp_mul_sub_32)
        .other          triton_poi_fused__to_copy_add_arange_clamp_mul_sub_32,@"STO_CUDA_ENTRY STV_DEFAULT"
triton_poi_fused__to_copy_add_arange_clamp_mul_sub_32:
.text.triton_poi_fused__to_copy_add_arange_clamp_mul_sub_32:
[----:B------:R-:W0:Y:S02]  /*0000*/  LDC R1, c[0x0][0x28] ;  /* 0x00000a00ff017b82 */ /* 0x000e240000000800 */
[----:B------:R-:W1:Y:S01]  /*0010*/  S2R R6, SR_TID.X ;  /* 0x0000000000067919 */ /* 0x000e620000002100 */
[----:B------:R-:W-:Y:S01]  /*0020*/  IMAD.MOV.U32 R3, RZ, RZ, 0x3e000000 ;  /* 0x3e000000ff037424 */ /* 0x000fe200078e00ff */
[----:B------:R-:W2:Y:S01]  /*0030*/  S2R R5, SR_CTAID.X ;  /* 0x0000000000057919 */ /* 0x000ea20000002500 */
[C---:B-1----:R-:W-:Y:S02]  /*0040*/  LOP3.LUT R0, R6.reuse, 0xf, RZ, 0xc0, !PT ;  /* 0x0000000f06007812 */ /* 0x042fe400078ec0ff */
[----:B------:R-:W-:-:S03]  /*0050*/  LOP3.LUT P0, RZ, R6, 0x10, RZ, 0xc0, !PT ;  /* 0x0000001006ff7812 */ /* 0x000fc6000780c0ff */
[----:B--2---:R-:W-:-:S05]  /*0060*/  IMAD R5, R5, 0x10, R0 ;  /* 0x0000001005057824 */ /* 0x004fca00078e0200 */
[----:B------:R-:W-:Y:S02]  /*0070*/  I2FP.F32.S32 R0, R5 ;  /* 0x0000000500007245 */ /* 0x000fe40000201400 */
[----:B------:R-:W-:-:S03]  /*0080*/  ISETP.LT.AND P0, PT, R5, 0x10, !P0 ;  /* 0x000000100500780c */ /* 0x000fc60004701270 */
[----:B------:R-:W-:-:S04]  /*0090*/  FADD R0, R0, 0.5 ;  /* 0x3f00000000007421 */ /* 0x000fc80000000000 */
[----:B------:R-:W-:Y:S02]  /*00a0*/  FFMA R0, R0, R3, -0.5 ;  /* 0xbf00000000007423 */ /* 0x000fe40000000003 */
[----:B------:R-:W1:Y:S03]  /*00b0*/  LDC.64 R2, c[0x0][0x210] ;  /* 0x00008400ff027b82 */ /* 0x000e660000000a00 */
[----:B------:R-:W-:-:S04]  /*00c0*/  FMNMX R0, RZ, R0, !PT ;  /* 0x00000000ff007209 */ /* 0x000fc80007800000 */
[----:B------:R-:W2:Y:S02]  /*00d0*/  F2I.TRUNC.NTZ R4, R0 ;  /* 0x0000000000047305 */ /* 0x000ea4000020f100 */
[----:B--2---:R-:W-:Y:S01]  /*00e0*/  I2FP.F32.S32 R7, R4 ;  /* 0x0000000400077245 */ /* 0x004fe20000201400 */
[----:B-1----:R-:W-:-:S04]  /*00f0*/  IMAD.WIDE R2, R5, 0x4, R2 ;  /* 0x0000000405027825 */ /* 0x002fc800078e0202 */
[----:B------:R-:W-:Y:S01]  /*0100*/  FADD.SAT R7, R0, -R7 ;  /* 0x8000000700077221 */ /* 0x000fe20000002000 */
[----:B------:R-:W-:Y:S06]  /*0110*/  @!P0 EXIT ;  /* 0x000000000000894d */ /* 0x000fec0003800000 */
[----:B------:R-:W-:Y:S02]  /*0120*/  ULDC.64 UR4, c[0x0][0x208] ;  /* 0x0000820000047ab9 */ /* 0x000fe40000000a00 */
[----:B------:R-:W-:Y:S01]  /*0130*/  STG.E desc[UR4][R2.64], R7 ;  /* 0x0000000702007986 */ /* 0x000fe2000c101904 */
[----:B------:R-:W-:Y:S05]  /*0140*/  EXIT ;  /* 0x000000000000794d */ /* 0x000fea0003800000 */
.L_x_0:
[----:B------:R-:W-:-:S00]  /*0150*/  BRA `(.L_x_0) ;  /* 0xfffffffc00fc7947 */ /* 0x000fc0000383ffff */
[----:B------:R-:W-:-:S00]  /*0160*/  NOP ;  /* 0x0000000000007918 */ /* 0x000fc00000000000 */
        /* <DEDUP_REMOVED lines=9> */
.L_x_1:


//--------------------- .nv.constant0.triton_poi_fused__to_copy_add_arange_clamp_mul_sub_32 --------------------------
	.section	.nv.constant0.triton_poi_fused__to_copy_add_arange_clamp_mul_sub_32,"a",@progbits
	.sectionflags	@""
	.align	4
.nv.constant0.triton_poi_fused__to_copy_add_arange_clamp_mul_sub_32:
	.zero		540
